







.version 5.0
.target sm_61
.address_size 64


.global .align 8 .b8 _ZTVSt9basic_iosIcSt11char_traitsIcEE[32];
.global .align 8 .b8 _ZTTSo[8];
.global .align 8 .b8 _ZTVSt15basic_streambufIcSt11char_traitsIcEE[128];
.global .align 8 .b8 _ZTVNSt7__cxx1115basic_stringbufIcSt11char_traitsIcESaIcEEE[128];
.global .align 8 .b8 _ZTTNSt7__cxx1119basic_ostringstreamIcSt11char_traitsIcESaIcEEE[8];
.global .align 8 .b8 _ZTVN10__cxxabiv119__pointer_type_infoE[8];
.global .align 8 .b8 _ZTVN10__cxxabiv120__function_type_infoE[8];
.global .align 8 .b8 _ZTVN10__cxxabiv117__class_type_infoE[8];
.global .align 8 .b8 _ZTVN10__cxxabiv120__si_class_type_infoE[8];
.global .align 8 .b8 _ZTVSt9exception[40];
.global .align 8 .b8 _ZTVN3c105ErrorE[40];
.global .align 8 .b8 _ZTVN3c1020intrusive_ptr_targetE[40];
.global .align 8 .b8 _ZTVN3c1011StorageImplE[40];
.global .align 8 .b8 _ZTVN6caffe28OperatorINS_11CUDAContextEEE[136];
.global .align 8 .b8 _ZTVN6caffe224MarginRankingCriterionOpINS_11CUDAContextEEE[136];
.global .align 8 .b8 _ZTVN6caffe232MarginRankingCriterionGradientOpINS_11CUDAContextEEE[136];

.visible .entry _ZN6caffe286_GLOBAL__N__62_tmpxft_00005baa_00000000_7_margin_ranking_criterion_op_cpp1_ii_402c230b9MRCKernelEiPKiPKfS4_fPf(
.param .u32 _ZN6caffe286_GLOBAL__N__62_tmpxft_00005baa_00000000_7_margin_ranking_criterion_op_cpp1_ii_402c230b9MRCKernelEiPKiPKfS4_fPf_param_0,
.param .u64 _ZN6caffe286_GLOBAL__N__62_tmpxft_00005baa_00000000_7_margin_ranking_criterion_op_cpp1_ii_402c230b9MRCKernelEiPKiPKfS4_fPf_param_1,
.param .u64 _ZN6caffe286_GLOBAL__N__62_tmpxft_00005baa_00000000_7_margin_ranking_criterion_op_cpp1_ii_402c230b9MRCKernelEiPKiPKfS4_fPf_param_2,
.param .u64 _ZN6caffe286_GLOBAL__N__62_tmpxft_00005baa_00000000_7_margin_ranking_criterion_op_cpp1_ii_402c230b9MRCKernelEiPKiPKfS4_fPf_param_3,
.param .f32 _ZN6caffe286_GLOBAL__N__62_tmpxft_00005baa_00000000_7_margin_ranking_criterion_op_cpp1_ii_402c230b9MRCKernelEiPKiPKfS4_fPf_param_4,
.param .u64 _ZN6caffe286_GLOBAL__N__62_tmpxft_00005baa_00000000_7_margin_ranking_criterion_op_cpp1_ii_402c230b9MRCKernelEiPKiPKfS4_fPf_param_5
)
{
.reg .pred %p<3>;
.reg .f32 %f<9>;
.reg .b32 %r<9>;
.reg .b64 %rd<20>;


ld.param.u64 %rd10, [_ZN6caffe286_GLOBAL__N__62_tmpxft_00005baa_00000000_7_margin_ranking_criterion_op_cpp1_ii_402c230b9MRCKernelEiPKiPKfS4_fPf_param_1];
ld.param.u64 %rd11, [_ZN6caffe286_GLOBAL__N__62_tmpxft_00005baa_00000000_7_margin_ranking_criterion_op_cpp1_ii_402c230b9MRCKernelEiPKiPKfS4_fPf_param_2];
ld.param.u64 %rd12, [_ZN6caffe286_GLOBAL__N__62_tmpxft_00005baa_00000000_7_margin_ranking_criterion_op_cpp1_ii_402c230b9MRCKernelEiPKiPKfS4_fPf_param_3];
ld.param.f32 %f1, [_ZN6caffe286_GLOBAL__N__62_tmpxft_00005baa_00000000_7_margin_ranking_criterion_op_cpp1_ii_402c230b9MRCKernelEiPKiPKfS4_fPf_param_4];
ld.param.u64 %rd13, [_ZN6caffe286_GLOBAL__N__62_tmpxft_00005baa_00000000_7_margin_ranking_criterion_op_cpp1_ii_402c230b9MRCKernelEiPKiPKfS4_fPf_param_5];
mov.u32 %r1, %ntid.x;
mov.u32 %r2, %ctaid.x;
mov.u32 %r3, %tid.x;
mad.lo.s32 %r4, %r1, %r2, %r3;
cvt.u64.u32	%rd19, %r4;
ld.param.s32 %rd2, [_ZN6caffe286_GLOBAL__N__62_tmpxft_00005baa_00000000_7_margin_ranking_criterion_op_cpp1_ii_402c230b9MRCKernelEiPKiPKfS4_fPf_param_0];
setp.ge.u64	%p1, %rd19, %rd2;
@%p1 bra BB0_3;

cvta.to.global.u64 %rd3, %rd13;
cvta.to.global.u64 %rd4, %rd12;
cvta.to.global.u64 %rd5, %rd11;
cvta.to.global.u64 %rd6, %rd10;
mov.u32 %r5, %nctaid.x;
mul.lo.s32 %r6, %r5, %r1;
cvt.u64.u32	%rd7, %r6;

BB0_2:
shl.b64 %rd14, %rd19, 2;
add.s64 %rd15, %rd6, %rd14;
ld.global.u32 %r7, [%rd15];
neg.s32 %r8, %r7;
cvt.rn.f32.s32	%f2, %r8;
add.s64 %rd16, %rd4, %rd14;
ld.global.f32 %f3, [%rd16];
add.s64 %rd17, %rd5, %rd14;
ld.global.f32 %f4, [%rd17];
sub.f32 %f5, %f4, %f3;
fma.rn.f32 %f6, %f2, %f5, %f1;
mov.f32 %f7, 0f00000000;
max.f32 %f8, %f7, %f6;
add.s64 %rd18, %rd3, %rd14;
st.global.f32 [%rd18], %f8;
add.s64 %rd19, %rd7, %rd19;
setp.lt.u64	%p2, %rd19, %rd2;
@%p2 bra BB0_2;

BB0_3:
ret;
}


.visible .entry _ZN6caffe286_GLOBAL__N__62_tmpxft_00005baa_00000000_7_margin_ranking_criterion_op_cpp1_ii_402c230b17MRCGradientKernelEiPKiPKfS4_S4_fPfS5_(
.param .u32 _ZN6caffe286_GLOBAL__N__62_tmpxft_00005baa_00000000_7_margin_ranking_criterion_op_cpp1_ii_402c230b17MRCGradientKernelEiPKiPKfS4_S4_fPfS5__param_0,
.param .u64 _ZN6caffe286_GLOBAL__N__62_tmpxft_00005baa_00000000_7_margin_ranking_criterion_op_cpp1_ii_402c230b17MRCGradientKernelEiPKiPKfS4_S4_fPfS5__param_1,
.param .u64 _ZN6caffe286_GLOBAL__N__62_tmpxft_00005baa_00000000_7_margin_ranking_criterion_op_cpp1_ii_402c230b17MRCGradientKernelEiPKiPKfS4_S4_fPfS5__param_2,
.param .u64 _ZN6caffe286_GLOBAL__N__62_tmpxft_00005baa_00000000_7_margin_ranking_criterion_op_cpp1_ii_402c230b17MRCGradientKernelEiPKiPKfS4_S4_fPfS5__param_3,
.param .u64 _ZN6caffe286_GLOBAL__N__62_tmpxft_00005baa_00000000_7_margin_ranking_criterion_op_cpp1_ii_402c230b17MRCGradientKernelEiPKiPKfS4_S4_fPfS5__param_4,
.param .f32 _ZN6caffe286_GLOBAL__N__62_tmpxft_00005baa_00000000_7_margin_ranking_criterion_op_cpp1_ii_402c230b17MRCGradientKernelEiPKiPKfS4_S4_fPfS5__param_5,
.param .u64 _ZN6caffe286_GLOBAL__N__62_tmpxft_00005baa_00000000_7_margin_ranking_criterion_op_cpp1_ii_402c230b17MRCGradientKernelEiPKiPKfS4_S4_fPfS5__param_6,
.param .u64 _ZN6caffe286_GLOBAL__N__62_tmpxft_00005baa_00000000_7_margin_ranking_criterion_op_cpp1_ii_402c230b17MRCGradientKernelEiPKiPKfS4_S4_fPfS5__param_7
)
{
.reg .pred %p<4>;
.reg .f32 %f<12>;
.reg .b32 %r<11>;
.reg .b64 %rd<27>;


ld.param.u64 %rd12, [_ZN6caffe286_GLOBAL__N__62_tmpxft_00005baa_00000000_7_margin_ranking_criterion_op_cpp1_ii_402c230b17MRCGradientKernelEiPKiPKfS4_S4_fPfS5__param_1];
ld.param.u64 %rd13, [_ZN6caffe286_GLOBAL__N__62_tmpxft_00005baa_00000000_7_margin_ranking_criterion_op_cpp1_ii_402c230b17MRCGradientKernelEiPKiPKfS4_S4_fPfS5__param_2];
ld.param.u64 %rd14, [_ZN6caffe286_GLOBAL__N__62_tmpxft_00005baa_00000000_7_margin_ranking_criterion_op_cpp1_ii_402c230b17MRCGradientKernelEiPKiPKfS4_S4_fPfS5__param_3];
ld.param.u64 %rd15, [_ZN6caffe286_GLOBAL__N__62_tmpxft_00005baa_00000000_7_margin_ranking_criterion_op_cpp1_ii_402c230b17MRCGradientKernelEiPKiPKfS4_S4_fPfS5__param_4];
ld.param.f32 %f2, [_ZN6caffe286_GLOBAL__N__62_tmpxft_00005baa_00000000_7_margin_ranking_criterion_op_cpp1_ii_402c230b17MRCGradientKernelEiPKiPKfS4_S4_fPfS5__param_5];
ld.param.u64 %rd16, [_ZN6caffe286_GLOBAL__N__62_tmpxft_00005baa_00000000_7_margin_ranking_criterion_op_cpp1_ii_402c230b17MRCGradientKernelEiPKiPKfS4_S4_fPfS5__param_6];
ld.param.u64 %rd17, [_ZN6caffe286_GLOBAL__N__62_tmpxft_00005baa_00000000_7_margin_ranking_criterion_op_cpp1_ii_402c230b17MRCGradientKernelEiPKiPKfS4_S4_fPfS5__param_7];
mov.u32 %r1, %ntid.x;
mov.u32 %r2, %ctaid.x;
mov.u32 %r3, %tid.x;
mad.lo.s32 %r4, %r1, %r2, %r3;
cvt.u64.u32	%rd26, %r4;
ld.param.s32 %rd2, [_ZN6caffe286_GLOBAL__N__62_tmpxft_00005baa_00000000_7_margin_ranking_criterion_op_cpp1_ii_402c230b17MRCGradientKernelEiPKiPKfS4_S4_fPfS5__param_0];
setp.ge.u64	%p1, %rd26, %rd2;
@%p1 bra BB1_6;

cvta.to.global.u64 %rd3, %rd16;
cvta.to.global.u64 %rd4, %rd17;
cvta.to.global.u64 %rd5, %rd12;
mov.u32 %r5, %nctaid.x;
mul.lo.s32 %r6, %r5, %r1;
cvt.u64.u32	%rd6, %r6;
cvta.to.global.u64 %rd19, %rd13;
cvta.to.global.u64 %rd21, %rd14;
cvta.to.global.u64 %rd23, %rd15;

BB1_2:
shl.b64 %rd18, %rd26, 2;
add.s64 %rd8, %rd5, %rd18;
ld.global.u32 %r7, [%rd8];
neg.s32 %r8, %r7;
cvt.rn.f32.s32	%f1, %r8;
add.s64 %rd20, %rd19, %rd18;
add.s64 %rd22, %rd21, %rd18;
ld.global.f32 %f3, [%rd22];
ld.global.f32 %f4, [%rd20];
sub.f32 %f5, %f4, %f3;
fma.rn.f32 %f6, %f1, %f5, %f2;
setp.lt.f32	%p2, %f6, 0f00000000;
add.s64 %rd9, %rd4, %rd18;
add.s64 %rd10, %rd3, %rd18;
@%p2 bra BB1_4;
bra.uni BB1_3;

BB1_4:
mov.u32 %r10, 0;
st.global.u32 [%rd9], %r10;
st.global.u32 [%rd10], %r10;
bra.uni BB1_5;

BB1_3:
add.s64 %rd25, %rd23, %rd18;
ld.global.f32 %f7, [%rd25];
mul.f32 %f8, %f1, %f7;
st.global.f32 [%rd10], %f8;
ld.global.u32 %r9, [%rd8];
cvt.rn.f32.s32	%f9, %r9;
ld.global.f32 %f10, [%rd25];
mul.f32 %f11, %f9, %f10;
st.global.f32 [%rd9], %f11;

BB1_5:
add.s64 %rd26, %rd6, %rd26;
setp.lt.u64	%p3, %rd26, %rd2;
@%p3 bra BB1_2;

BB1_6:
ret;
}




// ===== COMPILED SASS (sm_100) =====

	.target	sm_100

	.elftype	@"ET_EXEC"


//--------------------- .note.nv.tkinfo           --------------------------
	.section	.note.nv.tkinfo,"",@"SHT_NOTE"
	.sectionflags	@"SHF_NOTE_NV_TKINFO"
	.tkinfo
        /*0018*/ 	.word	0x00000002
        /*0030*/ 	.string	""
        /*0030*/ 	.string	"ptxas"
        /*0030*/ 	.string	"Cuda compilation tools, release 13.0, V13.0.88"
        /*0030*/ 	.string	"Build cuda_13.0.r13.0/compiler.36424714_0"
        /*0030*/ 	.string	"-arch sm_100 "



//--------------------- .note.nv.cuinfo           --------------------------
	.section	.note.nv.cuinfo,"",@"SHT_NOTE"
	.sectionflags	@"SHF_NOTE_NV_CUINFO"
        /*0018*/ 	.short	0x0002
        /*001a*/ 	.short	0x003d
        /*001c*/ 	.short	0x0082
	.zero		2


//--------------------- .nv.info                  --------------------------
	.section	.nv.info,"",@"SHT_CUDA_INFO"
	.align	4


	//----- nvinfo : EIATTR_REGCOUNT
	.align		4
        /*0000*/ 	.byte	0x04, 0x2f
        /*0002*/ 	.short	(.L_17 - .L_16)
	.align		4
.L_16:
        /*0004*/ 	.word	index@(_ZN6caffe286_GLOBAL__N__62_tmpxft_00005baa_00000000_7_margin_ranking_criterion_op_cpp1_ii_402c230b9MRCKernelEiPKiPKfS4_fPf)
        /*0008*/ 	.word	0x00000010


	//----- nvinfo : EIATTR_FRAME_SIZE
	.align		4
.L_17:
        /*000c*/ 	.byte	0x04, 0x11
        /*000e*/ 	.short	(.L_19 - .L_18)
	.align		4
.L_18:
        /*0010*/ 	.word	index@(_ZN6caffe286_GLOBAL__N__62_tmpxft_00005baa_00000000_7_margin_ranking_criterion_op_cpp1_ii_402c230b9MRCKernelEiPKiPKfS4_fPf)
        /*0014*/ 	.word	0x00000000


	//----- nvinfo : EIATTR_REGCOUNT
	.align		4
.L_19:
        /*0018*/ 	.byte	0x04, 0x2f
        /*001a*/ 	.short	(.L_21 - .L_20)
	.align		4
.L_20:
        /*001c*/ 	.word	index@(_ZN6caffe286_GLOBAL__N__62_tmpxft_00005baa_00000000_7_margin_ranking_criterion_op_cpp1_ii_402c230b17MRCGradientKernelEiPKiPKfS4_S4_fPfS5_)
        /*0020*/ 	.word	0x00000014


	//----- nvinfo : EIATTR_FRAME_SIZE
	.align		4
.L_21:
        /*0024*/ 	.byte	0x04, 0x11
        /*0026*/ 	.short	(.L_23 - .L_22)
	.align		4
.L_22:
        /*0028*/ 	.word	index@(_ZN6caffe286_GLOBAL__N__62_tmpxft_00005baa_00000000_7_margin_ranking_criterion_op_cpp1_ii_402c230b17MRCGradientKernelEiPKiPKfS4_S4_fPfS5_)
        /*002c*/ 	.word	0x00000000


	//----- nvinfo : EIATTR_MIN_STACK_SIZE
	.align		4
.L_23:
        /*0030*/ 	.byte	0x04, 0x12
        /*0032*/ 	.short	(.L_25 - .L_24)
	.align		4
.L_24:
        /*0034*/ 	.word	index@(_ZN6caffe286_GLOBAL__N__62_tmpxft_00005baa_00000000_7_margin_ranking_criterion_op_cpp1_ii_402c230b17MRCGradientKernelEiPKiPKfS4_S4_fPfS5_)
        /*0038*/ 	.word	0x00000000


	//----- nvinfo : EIATTR_MIN_STACK_SIZE
	.align		4
.L_25:
        /*003c*/ 	.byte	0x04, 0x12
        /*003e*/ 	.short	(.L_27 - .L_26)
	.align		4
.L_26:
        /*0040*/ 	.word	index@(_ZN6caffe286_GLOBAL__N__62_tmpxft_00005baa_00000000_7_margin_ranking_criterion_op_cpp1_ii_402c230b9MRCKernelEiPKiPKfS4_fPf)
        /*0044*/ 	.word	0x00000000
.L_27:


//--------------------- .nv.compat                --------------------------
	.section	.nv.compat,"",@"SHT_CUDA_COMPAT_INFO"
	.align	4
        /*0000*/ 	.byte	0x02, 0x09, 0x00, 0x00, 0x02, 0x02, 0x01, 0x00, 0x02, 0x05, 0x05, 0x00, 0x03, 0x07, 0x01, 0x01
        /*0010*/ 	.byte	0x02, 0x03, 0x00, 0x00, 0x02, 0x06, 0x01, 0x00, 0x04, 0x0b, 0x08, 0x00, 0x09, 0x00, 0x00, 0x00
        /*0020*/ 	.byte	0x00, 0x00, 0x00, 0x00


//--------------------- .nv.info._ZN6caffe286_GLOBAL__N__62_tmpxft_00005baa_00000000_7_margin_ranking_criterion_op_cpp1_ii_402c230b17MRCGradientKernelEiPKiPKfS4_S4_fPfS5_ --------------------------
	.section	.nv.info._ZN6caffe286_GLOBAL__N__62_tmpxft_00005baa_00000000_7_margin_ranking_criterion_op_cpp1_ii_402c230b17MRCGradientKernelEiPKiPKfS4_S4_fPfS5_,"",@"SHT_CUDA_INFO"
	.sectionflags	@""
	.align	4


	//----- nvinfo : EIATTR_CUDA_API_VERSION
	.align		4
        /*0000*/ 	.byte	0x04, 0x37
        /*0002*/ 	.short	(.L_29 - .L_28)
.L_28:
        /*0004*/ 	.word	0x00000082


	//----- nvinfo : EIATTR_KPARAM_INFO
	.align		4
.L_29:
        /*0008*/ 	.byte	0x04, 0x17
        /*000a*/ 	.short	(.L_31 - .L_30)
.L_30:
        /*000c*/ 	.word	0x00000000
        /*0010*/ 	.short	0x0007
        /*0012*/ 	.short	0x0038
        /*0014*/ 	.byte	0x00, 0xf0, 0x21, 0x00


	//----- nvinfo : EIATTR_KPARAM_INFO
	.align		4
.L_31:
        /*0018*/ 	.byte	0x04, 0x17
        /*001a*/ 	.short	(.L_33 - .L_32)
.L_32:
        /*001c*/ 	.word	0x00000000
        /*0020*/ 	.short	0x0006
        /*0022*/ 	.short	0x0030
        /*0024*/ 	.byte	0x00, 0xf0, 0x21, 0x00


	//----- nvinfo : EIATTR_KPARAM_INFO
	.align		4
.L_33:
        /*0028*/ 	.byte	0x04, 0x17
        /*002a*/ 	.short	(.L_35 - .L_34)
.L_34:
        /*002c*/ 	.word	0x00000000
        /*0030*/ 	.short	0x0005
        /*0032*/ 	.short	0x0028
        /*0034*/ 	.byte	0x00, 0xf0, 0x11, 0x00


	//----- nvinfo : EIATTR_KPARAM_INFO
	.align		4
.L_35:
        /*0038*/ 	.byte	0x04, 0x17
        /*003a*/ 	.short	(.L_37 - .L_36)
.L_36:
        /*003c*/ 	.word	0x00000000
        /*0040*/ 	.short	0x0004
        /*0042*/ 	.short	0x0020
        /*0044*/ 	.byte	0x00, 0xf0, 0x21, 0x00


	//----- nvinfo : EIATTR_KPARAM_INFO
	.align		4
.L_37:
        /*0048*/ 	.byte	0x04, 0x17
        /*004a*/ 	.short	(.L_39 - .L_38)
.L_38:
        /*004c*/ 	.word	0x00000000
        /*0050*/ 	.short	0x0003
        /*0052*/ 	.short	0x0018
        /*0054*/ 	.byte	0x00, 0xf0, 0x21, 0x00


	//----- nvinfo : EIATTR_KPARAM_INFO
	.align		4
.L_39:
        /*0058*/ 	.byte	0x04, 0x17
        /*005a*/ 	.short	(.L_41 - .L_40)
.L_40:
        /*005c*/ 	.word	0x00000000
        /*0060*/ 	.short	0x0002
        /*0062*/ 	.short	0x0010
        /*0064*/ 	.byte	0x00, 0xf0, 0x21, 0x00


	//----- nvinfo : EIATTR_KPARAM_INFO
	.align		4
.L_41:
        /*0068*/ 	.byte	0x04, 0x17
        /*006a*/ 	.short	(.L_43 - .L_42)
.L_42:
        /*006c*/ 	.word	0x00000000
        /*0070*/ 	.short	0x0001
        /*0072*/ 	.short	0x0008
        /*0074*/ 	.byte	0x00, 0xf0, 0x21, 0x00


	//----- nvinfo : EIATTR_KPARAM_INFO
	.align		4
.L_43:
        /*0078*/ 	.byte	0x04, 0x17
        /*007a*/ 	.short	(.L_45 - .L_44)
.L_44:
        /*007c*/ 	.word	0x00000000
        /*0080*/ 	.short	0x0000
        /*0082*/ 	.short	0x0000
        /*0084*/ 	.byte	0x00, 0xf0, 0x11, 0x00


	//----- nvinfo : EIATTR_SPARSE_MMA_MASK
	.align		4
.L_45:
        /*0088*/ 	.byte	0x03, 0x50
        /*008a*/ 	.short	0x0000


	//----- nvinfo : EIATTR_MAXREG_COUNT
	.align		4
        /*008c*/ 	.byte	0x03, 0x1b
        /*008e*/ 	.short	0x00ff


	//----- nvinfo : EIATTR_MERCURY_ISA_VERSION
	.align		4
        /*0090*/ 	.byte	0x03, 0x5f
        /*0092*/ 	.short	0x0101


	//----- nvinfo : EIATTR_VRC_CTA_INIT_COUNT
	.align		4
        /*0094*/ 	.byte	0x02, 0x4a
	.zero		1
	.zero		1


	//----- nvinfo : EIATTR_EXIT_INSTR_OFFSETS
	.align		4
        /*0098*/ 	.byte	0x04, 0x1c
        /*009a*/ 	.short	(.L_47 - .L_46)


	//   ....[0]....
.L_46:
        /*009c*/ 	.word	0x00000090


	//   ....[1]....
        /*00a0*/ 	.word	0x000003b0


	//----- nvinfo : EIATTR_CRS_STACK_SIZE
	.align		4
.L_47:
        /*00a4*/ 	.byte	0x04, 0x1e
        /*00a6*/ 	.short	(.L_49 - .L_48)
.L_48:
        /*00a8*/ 	.word	0x00000000


	//----- nvinfo : EIATTR_CBANK_PARAM_SIZE
	.align		4
.L_49:
        /*00ac*/ 	.byte	0x03, 0x19
        /*00ae*/ 	.short	0x0040


	//----- nvinfo : EIATTR_PARAM_CBANK
	.align		4
        /*00b0*/ 	.byte	0x04, 0x0a
        /*00b2*/ 	.short	(.L_51 - .L_50)
	.align		4
.L_50:
        /*00b4*/ 	.word	index@(.nv.constant0._ZN6caffe286_GLOBAL__N__62_tmpxft_00005baa_00000000_7_margin_ranking_criterion_op_cpp1_ii_402c230b17MRCGradientKernelEiPKiPKfS4_S4_fPfS5_)
        /*00b8*/ 	.short	0x0380
        /*00ba*/ 	.short	0x0040


	//----- nvinfo : EIATTR_SW_WAR
	.align		4
.L_51:
        /*00bc*/ 	.byte	0x04, 0x36
        /*00be*/ 	.short	(.L_53 - .L_52)
.L_52:
        /*00c0*/ 	.word	0x00000008
.L_53:


//--------------------- .nv.info._ZN6caffe286_GLOBAL__N__62_tmpxft_00005baa_00000000_7_margin_ranking_criterion_op_cpp1_ii_402c230b9MRCKernelEiPKiPKfS4_fPf --------------------------
	.section	.nv.info._ZN6caffe286_GLOBAL__N__62_tmpxft_00005baa_00000000_7_margin_ranking_criterion_op_cpp1_ii_402c230b9MRCKernelEiPKiPKfS4_fPf,"",@"SHT_CUDA_INFO"
	.sectionflags	@""
	.align	4


	//----- nvinfo : EIATTR_CUDA_API_VERSION
	.align		4
        /*0000*/ 	.byte	0x04, 0x37
        /*0002*/ 	.short	(.L_55 - .L_54)
.L_54:
        /*0004*/ 	.word	0x00000082


	//----- nvinfo : EIATTR_KPARAM_INFO
	.align		4
.L_55:
        /*0008*/ 	.byte	0x04, 0x17
        /*000a*/ 	.short	(.L_57 - .L_56)
.L_56:
        /*000c*/ 	.word	0x00000000
        /*0010*/ 	.short	0x0005
        /*0012*/ 	.short	0x0028
        /*0014*/ 	.byte	0x00, 0xf0, 0x21, 0x00


	//----- nvinfo : EIATTR_KPARAM_INFO
	.align		4
.L_57:
        /*0018*/ 	.byte	0x04, 0x17
        /*001a*/ 	.short	(.L_59 - .L_58)
.L_58:
        /*001c*/ 	.word	0x00000000
        /*0020*/ 	.short	0x0004
        /*0022*/ 	.short	0x0020
        /*0024*/ 	.byte	0x00, 0xf0, 0x11, 0x00


	//----- nvinfo : EIATTR_KPARAM_INFO
	.align		4
.L_59:
        /*0028*/ 	.byte	0x04, 0x17
        /*002a*/ 	.short	(.L_61 - .L_60)
.L_60:
        /*002c*/ 	.word	0x00000000
        /*0030*/ 	.short	0x0003
        /*0032*/ 	.short	0x0018
        /*0034*/ 	.byte	0x00, 0xf0, 0x21, 0x00


	//----- nvinfo : EIATTR_KPARAM_INFO
	.align		4
.L_61:
        /*0038*/ 	.byte	0x04, 0x17
        /*003a*/ 	.short	(.L_63 - .L_62)
.L_62:
        /*003c*/ 	.word	0x00000000
        /*0040*/ 	.short	0x0002
        /*0042*/ 	.short	0x0010
        /*0044*/ 	.byte	0x00, 0xf0, 0x21, 0x00


	//----- nvinfo : EIATTR_KPARAM_INFO
	.align		4
.L_63:
        /*0048*/ 	.byte	0x04, 0x17
        /*004a*/ 	.short	(.L_65 - .L_64)
.L_64:
        /*004c*/ 	.word	0x00000000
        /*0050*/ 	.short	0x0001
        /*0052*/ 	.short	0x0008
        /*0054*/ 	.byte	0x00, 0xf0, 0x21, 0x00


	//----- nvinfo : EIATTR_KPARAM_INFO
	.align		4
.L_65:
        /*0058*/ 	.byte	0x04, 0x17
        /*005a*/ 	.short	(.L_67 - .L_66)
.L_66:
        /*005c*/ 	.word	0x00000000
        /*0060*/ 	.short	0x0000
        /*0062*/ 	.short	0x0000
        /*0064*/ 	.byte	0x00, 0xf0, 0x11, 0x00


	//----- nvinfo : EIATTR_SPARSE_MMA_MASK
	.align		4
.L_67:
        /*0068*/ 	.byte	0x03, 0x50
        /*006a*/ 	.short	0x0000


	//----- nvinfo : EIATTR_MAXREG_COUNT
	.align		4
        /*006c*/ 	.byte	0x03, 0x1b
        /*006e*/ 	.short	0x00ff


	//----- nvinfo : EIATTR_MERCURY_ISA_VERSION
	.align		4
        /*0070*/ 	.byte	0x03, 0x5f
        /*0072*/ 	.short	0x0101


	//----- nvinfo : EIATTR_VRC_CTA_INIT_COUNT
	.align		4
        /*0074*/ 	.byte	0x02, 0x4a
	.zero		1
	.zero		1


	//----- nvinfo : EIATTR_EXIT_INSTR_OFFSETS
	.align		4
        /*0078*/ 	.byte	0x04, 0x1c
        /*007a*/ 	.short	(.L_69 - .L_68)


	//   ....[0]....
.L_68:
        /*007c*/ 	.word	0x00000090


	//   ....[1]....
        /*0080*/ 	.word	0x000002d0


	//----- nvinfo : EIATTR_CRS_STACK_SIZE
	.align		4
.L_69:
        /*0084*/ 	.byte	0x04, 0x1e
        /*0086*/ 	.short	(.L_71 - .L_70)
.L_70:
        /*0088*/ 	.word	0x00000000


	//----- nvinfo : EIATTR_CBANK_PARAM_SIZE
	.align		4
.L_71:
        /*008c*/ 	.byte	0x03, 0x19
        /*008e*/ 	.short	0x0030


	//----- nvinfo : EIATTR_PARAM_CBANK
	.align		4
        /*0090*/ 	.byte	0x04, 0x0a
        /*0092*/ 	.short	(.L_73 - .L_72)
	.align		4
.L_72:
        /*0094*/ 	.word	index@(.nv.constant0._ZN6caffe286_GLOBAL__N__62_tmpxft_00005baa_00000000_7_margin_ranking_criterion_op_cpp1_ii_402c230b9MRCKernelEiPKiPKfS4_fPf)
        /*0098*/ 	.short	0x0380
        /*009a*/ 	.short	0x0030


	//----- nvinfo : EIATTR_SW_WAR
	.align		4
.L_73:
        /*009c*/ 	.byte	0x04, 0x36
        /*009e*/ 	.short	(.L_75 - .L_74)
.L_74:
        /*00a0*/ 	.word	0x00000008
.L_75:


//--------------------- .nv.callgraph             --------------------------
	.section	.nv.callgraph,"",@"SHT_CUDA_CALLGRAPH"
	.align	4
	.sectionentsize	8
	.align		4
        /*0000*/ 	.word	0x00000000
	.align		4
        /*0004*/ 	.word	0xffffffff
	.align		4
        /*0008*/ 	.word	0x00000000
	.align		4
        /*000c*/ 	.word	0xfffffffe
	.align		4
        /*0010*/ 	.word	0x00000000
	.align		4
        /*0014*/ 	.word	0xfffffffd
	.align		4
        /*0018*/ 	.word	0x00000000
	.align		4
        /*001c*/ 	.word	0xfffffffc


//--------------------- .nv.constant4             --------------------------
	.section	.nv.constant4,"a",@progbits
	.align	8
	.align		8
.nv.constant4:
        /*0000*/ 	.dword	_ZTVSt9basic_iosIcSt11char_traitsIcEE
	.align		8
        /*0008*/ 	.dword	_ZTTSo
	.align		8
        /*0010*/ 	.dword	_ZTVSt15basic_streambufIcSt11char_traitsIcEE
	.align		8
        /*0018*/ 	.dword	_ZTVNSt7__cxx1115basic_stringbufIcSt11char_traitsIcESaIcEEE
	.align		8
        /*0020*/ 	.dword	_ZTTNSt7__cxx1119basic_ostringstreamIcSt11char_traitsIcESaIcEEE
	.align		8
        /*0028*/ 	.dword	_ZTVN10__cxxabiv119__pointer_type_infoE
	.align		8
        /*0030*/ 	.dword	_ZTVN10__cxxabiv120__function_type_infoE
	.align		8
        /*0038*/ 	.dword	_ZTVN10__cxxabiv117__class_type_infoE
	.align		8
        /*0040*/ 	.dword	_ZTVN10__cxxabiv120__si_class_type_infoE
	.align		8
        /*0048*/ 	.dword	_ZTVSt9exception
	.align		8
        /*0050*/ 	.dword	_ZTVN3c105ErrorE
	.align		8
        /*0058*/ 	.dword	_ZTVN3c1020intrusive_ptr_targetE
	.align		8
        /*0060*/ 	.dword	_ZTVN3c1011StorageImplE
	.align		8
        /*0068*/ 	.dword	_ZTVN6caffe28OperatorINS_11CUDAContextEEE
	.align		8
        /*0070*/ 	.dword	_ZTVN6caffe224MarginRankingCriterionOpINS_11CUDAContextEEE
	.align		8
        /*0078*/ 	.dword	_ZTVN6caffe232MarginRankingCriterionGradientOpINS_11CUDAContextEEE


//--------------------- .text._ZN6caffe286_GLOBAL__N__62_tmpxft_00005baa_00000000_7_margin_ranking_criterion_op_cpp1_ii_402c230b17MRCGradientKernelEiPKiPKfS4_S4_fPfS5_ --------------------------
	.section	.text._ZN6caffe286_GLOBAL__N__62_tmpxft_00005baa_00000000_7_margin_ranking_criterion_op_cpp1_ii_402c230b17MRCGradientKernelEiPKiPKfS4_S4_fPfS5_,"ax",@progbits
	.align	128
        .global         _ZN6caffe286_GLOBAL__N__62_tmpxft_00005baa_00000000_7_margin_ranking_criterion_op_cpp1_ii_402c230b17MRCGradientKernelEiPKiPKfS4_S4_fPfS5_
        .type           _ZN6caffe286_GLOBAL__N__62_tmpxft_00005baa_00000000_7_margin_ranking_criterion_op_cpp1_ii_402c230b17MRCGradientKernelEiPKiPKfS4_S4_fPfS5_,@function
        .size           _ZN6caffe286_GLOBAL__N__62_tmpxft_00005baa_00000000_7_margin_ranking_criterion_op_cpp1_ii_402c230b17MRCGradientKernelEiPKiPKfS4_S4_fPfS5_,(.L_x_6 - _ZN6caffe286_GLOBAL__N__62_tmpxft_00005baa_00000000_7_margin_ranking_criterion_op_cpp1_ii_402c230b17MRCGradientKernelEiPKiPKfS4_S4_fPfS5_)
        .other          _ZN6caffe286_GLOBAL__N__62_tmpxft_00005baa_00000000_7_margin_ranking_criterion_op_cpp1_ii_402c230b17MRCGradientKernelEiPKiPKfS4_S4_fPfS5_,@"STO_CUDA_ENTRY STV_DEFAULT"
_ZN6caffe286_GLOBAL__N__62_tmpxft_00005baa_00000000_7_margin_ranking_criterion_op_cpp1_ii_402c230b17MRCGradientKernelEiPKiPKfS4_S4_fPfS5_:
.text._ZN6caffe286_GLOBAL__N__62_tmpxft_00005baa_00000000_7_margin_ranking_criterion_op_cpp1_ii_402c230b17MRCGradientKernelEiPKiPKfS4_S4_fPfS5_:
[----:B------:R-:W-:Y:S01]  /*0000*/  LDC R1, c[0x0][0x37c] ;  /* 0x0000df00ff017b82 */ /* 0x000fe20000000800 */
[----:B------:R-:W0:Y:S01]  /*0010*/  S2R R5, SR_CTAID.X ;  /* 0x0000000000057919 */ /* 0x000e220000002500 */
[----:B------:R-:W0:Y:S01]  /*0020*/  LDCU UR4, c[0x0][0x360] ;  /* 0x00006c00ff0477ac */ /* 0x000e220008000800 */
[----:B------:R-:W0:Y:S01]  /*0030*/  S2R R0, SR_TID.X ;  /* 0x0000000000007919 */ /* 0x000e220000002100 */
[----:B------:R-:W1:Y:S02]  /*0040*/  LDCU UR5, c[0x0][0x380] ;  /* 0x00007000ff0577ac */ /* 0x000e640008000800 */
[----:B-1----:R-:W-:Y:S01]  /*0050*/  USHF.R.S32.HI UR8, URZ, 0x1f, UR5 ;  /* 0x0000001fff087899 */ /* 0x002fe20008011405 */
[----:B0-----:R-:W-:-:S05]  /*0060*/  IMAD R5, R5, UR4, R0 ;  /* 0x0000000405057c24 */ /* 0x001fca000f8e0200 */
[----:B------:R-:W-:-:S04]  /*0070*/  ISETP.GE.U32.AND P0, PT, R5, UR5, PT ;  /* 0x0000000505007c0c */ /* 0x000fc8000bf06070 */
[----:B------:R-:W-:-:S13]  /*0080*/  ISETP.GE.U32.AND.EX P0, PT, RZ, UR8, PT, P0 ;  /* 0x00000008ff007c0c */ /* 0x000fda000bf06100 */
[----:B------:R-:W-:Y:S05]  /*0090*/  @P0 EXIT ;  /* 0x000000000000094d */ /* 0x000fea0003800000 */
[----:B------:R-:W0:Y:S01]  /*00a0*/  LDCU UR5, c[0x0][0x370] ;  /* 0x00006e00ff0577ac */ /* 0x000e220008000800 */
[----:B------:R-:W-:Y:S01]  /*00b0*/  BSSY.RECONVERGENT B0, `(.L_x_0) ;  /* 0x000002f000007945 */ /* 0x000fe20003800200 */
[----:B------:R-:W-:Y:S01]  /*00c0*/  IMAD.MOV.U32 R0, RZ, RZ, RZ ;  /* 0x000000ffff007224 */ /* 0x000fe200078e00ff */
[----:B------:R-:W1:Y:S01]  /*00d0*/  LDCU.64 UR6, c[0x0][0x358] ;  /* 0x00006b00ff0677ac */ /* 0x000e620008000a00 */
[----:B------:R-:W2:Y:S01]  /*00e0*/  LDCU UR20, c[0x0][0x380] ;  /* 0x00007000ff1477ac */ /* 0x000ea20008000800 */
[----:B------:R-:W3:Y:S01]  /*00f0*/  LDCU UR9, c[0x0][0x3a8] ;  /* 0x00007500ff0977ac */ /* 0x000ee20008000800 */
[----:B------:R-:W4:Y:S01]  /*0100*/  LDCU.64 UR10, c[0x0][0x388] ;  /* 0x00007100ff0a77ac */ /* 0x000f220008000a00 */
[----:B------:R-:W1:Y:S01]  /*0110*/  LDCU.128 UR12, c[0x0][0x390] ;  /* 0x00007200ff0c77ac */ /* 0x000e620008000c00 */
[----:B------:R-:W1:Y:S01]  /*0120*/  LDCU.128 UR16, c[0x0][0x3b0] ;  /* 0x00007600ff1077ac */ /* 0x000e620008000c00 */
[----:B0-----:R-:W-:-:S12]  /*0130*/  UIMAD UR4, UR4, UR5, URZ ;  /* 0x00000005040472a4 */ /* 0x001fd8000f8e02ff */
.L_x_1:
[C---:B------:R-:W-:Y:S01]  /*0140*/  IMAD.SHL.U32 R17, R5.reuse, 0x4, RZ ;  /* 0x0000000405117824 */ /* 0x040fe200078e00ff */
[----:B------:R-:W-:-:S04]  /*0150*/  SHF.L.U64.HI R4, R5, 0x2, R0 ;  /* 0x0000000205047819 */ /* 0x000fc80000010200 */
[C---:B----4-:R-:W-:Y:S02]  /*0160*/  IADD3 R2, P0, PT, R17.reuse, UR10, RZ ;  /* 0x0000000a11027c10 */ /* 0x050fe4000ff1e0ff */
[C---:B-1----:R-:W-:Y:S02]  /*0170*/  IADD3 R6, P1, PT, R17.reuse, UR12, RZ ;  /* 0x0000000c11067c10 */ /* 0x042fe4000ff3e0ff */
[C---:B------:R-:W-:Y:S02]  /*0180*/  IADD3.X R3, PT, PT, R4.reuse, UR11, RZ, P0, !PT ;  /* 0x0000000b04037c10 */ /* 0x040fe400087fe4ff */
[----:B------:R-:W-:Y:S02]  /*0190*/  IADD3 R10, P2, PT, R17, UR14, RZ ;  /* 0x0000000e110a7c10 */ /* 0x000fe4000ff5e0ff */
[C---:B------:R-:W-:Y:S01]  /*01a0*/  IADD3.X R7, PT, PT, R4.reuse, UR13, RZ, P1, !PT ;  /* 0x0000000d04077c10 */ /* 0x040fe20008ffe4ff */
[----:B------:R-:W4:Y:S01]  /*01b0*/  LDG.E R8, desc[UR6][R2.64] ;  /* 0x0000000602087981 */ /* 0x000f22000c1e1900 */
[----:B------:R-:W-:-:S04]  /*01c0*/  IADD3.X R11, PT, PT, R4, UR15, RZ, P2, !PT ;  /* 0x0000000f040b7c10 */ /* 0x000fc800097fe4ff */
[----:B------:R-:W5:Y:S04]  /*01d0*/  LDG.E R7, desc[UR6][R6.64] ;  /* 0x0000000606077981 */ /* 0x000f68000c1e1900 */
[----:B------:R-:W5:Y:S01]  /*01e0*/  LDG.E R10, desc[UR6][R10.64] ;  /* 0x000000060a0a7981 */ /* 0x000f62000c1e1900 */
[----:B----4-:R-:W-:-:S05]  /*01f0*/  IMAD.MOV R8, RZ, RZ, -R8 ;  /* 0x000000ffff087224 */ /* 0x010fca00078e0a08 */
[----:B------:R-:W-:Y:S01]  /*0200*/  I2FP.F32.S32 R13, R8 ;  /* 0x00000008000d7245 */ /* 0x000fe20000201400 */
[----:B-----5:R-:W-:-:S04]  /*0210*/  FADD R8, -R10, R7 ;  /* 0x000000070a087221 */ /* 0x020fc80000000100 */
[----:B---3--:R-:W-:-:S05]  /*0220*/  FFMA R8, R13, R8, UR9 ;  /* 0x000000090d087e23 */ /* 0x008fca0008000008 */
[----:B------:R-:W-:-:S13]  /*0230*/  FSETP.GEU.AND P0, PT, R8, RZ, PT ;  /* 0x000000ff0800720b */ /* 0x000fda0003f0e000 */
[----:B------:R-:W0:Y:S02]  /*0240*/  @P0 LDC.64 R8, c[0x0][0x3a0] ;  /* 0x0000e800ff080b82 */ /* 0x000e240000000a00 */
[----:B0-----:R-:W-:-:S05]  /*0250*/  @P0 IADD3 R8, P1, PT, R17, R8, RZ ;  /* 0x0000000811080210 */ /* 0x001fca0007f3e0ff */
[----:B------:R-:W-:-:S05]  /*0260*/  @P0 IMAD.X R9, R4, 0x1, R9, P1 ;  /* 0x0000000104090824 */ /* 0x000fca00008e0609 */
[----:B------:R-:W3:Y:S01]  /*0270*/  @P0 LDG.E R12, desc[UR6][R8.64] ;  /* 0x00000006080c0981 */ /* 0x000ee2000c1e1900 */
[----:B------:R-:W-:-:S04]  /*0280*/  IADD3 R6, P1, PT, R17, UR16, RZ ;  /* 0x0000001011067c10 */ /* 0x000fc8000ff3e0ff */
[----:B------:R-:W-:Y:S01]  /*0290*/  IADD3.X R7, PT, PT, R4, UR17, RZ, P1, !PT ;  /* 0x0000001104077c10 */ /* 0x000fe20008ffe4ff */
[----:B---3--:R-:W-:-:S05]  /*02a0*/  @P0 FMUL R13, R13, R12 ;  /* 0x0000000c0d0d0220 */ /* 0x008fca0000400000 */
[----:B------:R0:W-:Y:S04]  /*02b0*/  @P0 STG.E desc[UR6][R6.64], R13 ;  /* 0x0000000d06000986 */ /* 0x0001e8000c101906 */
[----:B------:R-:W3:Y:S04]  /*02c0*/  @P0 LDG.E R2, desc[UR6][R2.64] ;  /* 0x0000000602020981 */ /* 0x000ee8000c1e1900 */
[----:B------:R-:W4:Y:S01]  /*02d0*/  @P0 LDG.E R15, desc[UR6][R8.64] ;  /* 0x00000006080f0981 */ /* 0x000f22000c1e1900 */
[----:B------:R-:W-:-:S04]  /*02e0*/  IADD3 R10, P1, PT, R17, UR18, RZ ;  /* 0x00000012110a7c10 */ /* 0x000fc8000ff3e0ff */
[----:B------:R-:W-:Y:S02]  /*02f0*/  IADD3.X R11, PT, PT, R4, UR19, RZ, P1, !PT ;  /* 0x00000013040b7c10 */ /* 0x000fe40008ffe4ff */
[----:B---3--:R-:W-:-:S05]  /*0300*/  @P0 I2FP.F32.S32 R12, R2 ;  /* 0x00000002000c0245 */ /* 0x008fca0000201400 */
[----:B----4-:R-:W-:-:S05]  /*0310*/  @P0 FMUL R15, R12, R15 ;  /* 0x0000000f0c0f0220 */ /* 0x010fca0000400000 */
[----:B------:R0:W-:Y:S04]  /*0320*/  @P0 STG.E desc[UR6][R10.64], R15 ;  /* 0x0000000f0a000986 */ /* 0x0001e8000c101906 */
[----:B------:R0:W-:Y:S04]  /*0330*/  @!P0 STG.E desc[UR6][R10.64], RZ ;  /* 0x000000ff0a008986 */ /* 0x0001e8000c101906 */
[----:B------:R0:W-:Y:S01]  /*0340*/  @!P0 STG.E desc[UR6][R6.64], RZ ;  /* 0x000000ff06008986 */ /* 0x0001e2000c101906 */
[----:B------:R-:W-:-:S05]  /*0350*/  IADD3 R5, P0, PT, R5, UR4, RZ ;  /* 0x0000000405057c10 */ /* 0x000fca000ff1e0ff */
[----:B------:R-:W-:Y:S01]  /*0360*/  IMAD.X R0, RZ, RZ, R0, P0 ;  /* 0x000000ffff007224 */ /* 0x000fe200000e0600 */
[----:B--2---:R-:W-:-:S04]  /*0370*/  ISETP.GE.U32.AND P0, PT, R5, UR20, PT ;  /* 0x0000001405007c0c */ /* 0x004fc8000bf06070 */
[----:B------:R-:W-:-:S13]  /*0380*/  ISETP.GE.U32.AND.EX P0, PT, R0, UR8, PT, P0 ;  /* 0x0000000800007c0c */ /* 0x000fda000bf06100 */
[----:B0-----:R-:W-:Y:S05]  /*0390*/  @!P0 BRA `(.L_x_1) ;  /* 0xfffffffc00688947 */ /* 0x001fea000383ffff */
[----:B------:R-:W-:Y:S05]  /*03a0*/  BSYNC.RECONVERGENT B0 ;  /* 0x0000000000007941 */ /* 0x000fea0003800200 */
.L_x_0:
[----:B------:R-:W-:Y:S05]  /*03b0*/  EXIT ;  /* 0x000000000000794d */ /* 0x000fea0003800000 */
.L_x_2:
[----:B------:R-:W-:-:S00]  /*03c0*/  BRA `(.L_x_2) ;  /* 0xfffffffc00fc7947 */ /* 0x000fc0000383ffff */
[----:B------:R-:W-:-:S00]  /*03d0*/  NOP ;  /* 0x0000000000007918 */ /* 0x000fc00000000000 */
        /* <DEDUP_REMOVED lines=10> */
.L_x_6:


//--------------------- .text._ZN6caffe286_GLOBAL__N__62_tmpxft_00005baa_00000000_7_margin_ranking_criterion_op_cpp1_ii_402c230b9MRCKernelEiPKiPKfS4_fPf --------------------------
	.section	.text._ZN6caffe286_GLOBAL__N__62_tmpxft_00005baa_00000000_7_margin_ranking_criterion_op_cpp1_ii_402c230b9MRCKernelEiPKiPKfS4_fPf,"ax",@progbits
	.align	128
        .global         _ZN6caffe286_GLOBAL__N__62_tmpxft_00005baa_00000000_7_margin_ranking_criterion_op_cpp1_ii_402c230b9MRCKernelEiPKiPKfS4_fPf
        .type           _ZN6caffe286_GLOBAL__N__62_tmpxft_00005baa_00000000_7_margin_ranking_criterion_op_cpp1_ii_402c230b9MRCKernelEiPKiPKfS4_fPf,@function
        .size           _ZN6caffe286_GLOBAL__N__62_tmpxft_00005baa_00000000_7_margin_ranking_criterion_op_cpp1_ii_402c230b9MRCKernelEiPKiPKfS4_fPf,(.L_x_7 - _ZN6caffe286_GLOBAL__N__62_tmpxft_00005baa_00000000_7_margin_ranking_criterion_op_cpp1_ii_402c230b9MRCKernelEiPKiPKfS4_fPf)
        .other          _ZN6caffe286_GLOBAL__N__62_tmpxft_00005baa_00000000_7_margin_ranking_criterion_op_cpp1_ii_402c230b9MRCKernelEiPKiPKfS4_fPf,@"STO_CUDA_ENTRY STV_DEFAULT"
_ZN6caffe286_GLOBAL__N__62_tmpxft_00005baa_00000000_7_margin_ranking_criterion_op_cpp1_ii_402c230b9MRCKernelEiPKiPKfS4_fPf:
.text._ZN6caffe286_GLOBAL__N__62_tmpxft_00005baa_00000000_7_margin_ranking_criterion_op_cpp1_ii_402c230b9MRCKernelEiPKiPKfS4_fPf:
        /* <DEDUP_REMOVED lines=12> */
[----:B------:R-:W-:Y:S02]  /*00c0*/  IMAD.MOV.U32 R10, RZ, RZ, R0 ;  /* 0x000000ffff0a7224 */ /* 0x000fe400078e0000 */
[----:B------:R-:W-:Y:S01]  /*00d0*/  IMAD.MOV.U32 R13, RZ, RZ, RZ ;  /* 0x000000ffff0d7224 */ /* 0x000fe200078e00ff */
[----:B------:R-:W1:Y:S01]  /*00e0*/  LDCU.64 UR6, c[0x0][0x358] ;  /* 0x00006b00ff0677ac */ /* 0x000e620008000a00 */
[----:B------:R-:W2:Y:S01]  /*00f0*/  LDCU UR16, c[0x0][0x3a0] ;  /* 0x00007400ff1077ac */ /* 0x000ea20008000800 */
[----:B------:R-:W3:Y:S01]  /*0100*/  LDCU.64 UR10, c[0x0][0x388] ;  /* 0x00007100ff0a77ac */ /* 0x000ee20008000a00 */
[----:B------:R-:W4:Y:S01]  /*0110*/  LDCU.64 UR18, c[0x0][0x3a8] ;  /* 0x00007500ff1277ac */ /* 0x000f220008000a00 */
[----:B------:R-:W1:Y:S01]  /*0120*/  LDCU.128 UR12, c[0x0][0x390] ;  /* 0x00007200ff0c77ac */ /* 0x000e620008000c00 */
[----:B0-----:R-:W-:-:S12]  /*0130*/  UIMAD UR4, UR4, UR5, URZ ;  /* 0x00000005040472a4 */ /* 0x001fd8000f8e02ff */
.L_x_4:
[C---:B------:R-:W-:Y:S01]  /*0140*/  IMAD.SHL.U32 R8, R10.reuse, 0x4, RZ ;  /* 0x000000040a087824 */ /* 0x040fe200078e00ff */
[----:B------:R-:W-:-:S04]  /*0150*/  SHF.L.U64.HI R11, R10, 0x2, R13 ;  /* 0x000000020a0b7819 */ /* 0x000fc8000001020d */
[C---:B---3--:R-:W-:Y:S02]  /*0160*/  IADD3 R2, P0, PT, R8.reuse, UR10, RZ ;  /* 0x0000000a08027c10 */ /* 0x048fe4000ff1e0ff */
[C---:B-1----:R-:W-:Y:S02]  /*0170*/  IADD3 R6, P2, PT, R8.reuse, UR12, RZ ;  /* 0x0000000c08067c10 */ /* 0x042fe4000ff5e0ff */
[C---:B------:R-:W-:Y:S02]  /*0180*/  IADD3.X R3, PT, PT, R11.reuse, UR11, RZ, P0, !PT ;  /* 0x0000000b0b037c10 */ /* 0x040fe400087fe4ff */
[----:B------:R-:W-:Y:S02]  /*0190*/  IADD3 R4, P1, PT, R8, UR14, RZ ;  /* 0x0000000e08047c10 */ /* 0x000fe4000ff3e0ff */
[C---:B------:R-:W-:Y:S01]  /*01a0*/  IADD3.X R7, PT, PT, R11.reuse, UR13, RZ, P2, !PT ;  /* 0x0000000d0b077c10 */ /* 0x040fe200097fe4ff */
[----:B------:R-:W3:Y:S01]  /*01b0*/  LDG.E R2, desc[UR6][R2.64] ;  /* 0x0000000602027981 */ /* 0x000ee2000c1e1900 */
[----:B------:R-:W-:-:S04]  /*01c0*/  IADD3.X R5, PT, PT, R11, UR15, RZ, P1, !PT ;  /* 0x0000000f0b057c10 */ /* 0x000fc80008ffe4ff */
[----:B------:R-:W5:Y:S04]  /*01d0*/  LDG.E R7, desc[UR6][R6.64] ;  /* 0x0000000606077981 */ /* 0x000f68000c1e1900 */
[----:B------:R-:W5:Y:S01]  /*01e0*/  LDG.E R4, desc[UR6][R4.64] ;  /* 0x0000000604047981 */ /* 0x000f62000c1e1900 */
[----:B----4-:R-:W-:Y:S01]  /*01f0*/  IADD3 R8, P0, PT, R8, UR18, RZ ;  /* 0x0000001208087c10 */ /* 0x010fe2000ff1e0ff */
[----:B---3--:R-:W-:-:S05]  /*0200*/  IMAD.MOV R0, RZ, RZ, -R2 ;  /* 0x000000ffff007224 */ /* 0x008fca00078e0a02 */
[----:B------:R-:W-:Y:S01]  /*0210*/  I2FP.F32.S32 R0, R0 ;  /* 0x0000000000007245 */ /* 0x000fe20000201400 */
[----:B-----5:R-:W-:-:S04]  /*0220*/  FADD R9, -R4, R7 ;  /* 0x0000000704097221 */ /* 0x020fc80000000100 */
[----:B--2---:R-:W-:Y:S01]  /*0230*/  FFMA R0, R0, R9, UR16 ;  /* 0x0000001000007e23 */ /* 0x004fe20008000009 */
[----:B------:R-:W-:Y:S02]  /*0240*/  IADD3.X R9, PT, PT, R11, UR19, RZ, P0, !PT ;  /* 0x000000130b097c10 */ /* 0x000fe400087fe4ff */
[----:B------:R-:W-:Y:S02]  /*0250*/  IADD3 R10, P0, PT, R10, UR4, RZ ;  /* 0x000000040a0a7c10 */ /* 0x000fe4000ff1e0ff */
[----:B------:R-:W-:-:S03]  /*0260*/  FMNMX R11, RZ, R0, !PT ;  /* 0x00000000ff0b7209 */ /* 0x000fc60007800000 */
[----:B------:R-:W-:Y:S01]  /*0270*/  IMAD.X R13, RZ, RZ, R13, P0 ;  /* 0x000000ffff0d7224 */ /* 0x000fe200000e060d */
[----:B------:R-:W-:Y:S01]  /*0280*/  ISETP.GE.U32.AND P0, PT, R10, UR9, PT ;  /* 0x000000090a007c0c */ /* 0x000fe2000bf06070 */
[----:B------:R0:W-:Y:S03]  /*0290*/  STG.E desc[UR6][R8.64], R11 ;  /* 0x0000000b08007986 */ /* 0x0001e6000c101906 */
[----:B------:R-:W-:-:S13]  /*02a0*/  ISETP.GE.U32.AND.EX P0, PT, R13, UR8, PT, P0 ;  /* 0x000000080d007c0c */ /* 0x000fda000bf06100 */
[----:B0-----:R-:W-:Y:S05]  /*02b0*/  @!P0 BRA `(.L_x_4) ;  /* 0xfffffffc00a08947 */ /* 0x001fea000383ffff */
[----:B------:R-:W-:Y:S05]  /*02c0*/  BSYNC.RECONVERGENT B0 ;  /* 0x0000000000007941 */ /* 0x000fea0003800200 */
.L_x_3:
[----:B------:R-:W-:Y:S05]  /*02d0*/  EXIT ;  /* 0x000000000000794d */ /* 0x000fea0003800000 */
.L_x_5:
        /* <DEDUP_REMOVED lines=10> */
.L_x_7:


//--------------------- .nv.shared.reserved.0     --------------------------
	.section	.nv.shared.reserved.0,"aw",@nobits
	.weak		__nv_reservedSMEM_offset_0_alias
	.size		__nv_reservedSMEM_offset_0_alias, 0, 64
	.other		__nv_reservedSMEM_offset_0_alias,@"STO_CUDA_RESERVED_SHARED STV_DEFAULT"
__nv_reservedSMEM_offset_0_alias:
	.zero		0
	.zero		64


//--------------------- .nv.global                --------------------------
	.section	.nv.global,"aw",@nobits
	.align	8
.nv.global:
	.type		_ZTVN10__cxxabiv120__function_type_infoE,@object
	.size		_ZTVN10__cxxabiv120__function_type_infoE,(_ZTVN10__cxxabiv120__si_class_type_infoE - _ZTVN10__cxxabiv120__function_type_infoE)
_ZTVN10__cxxabiv120__function_type_infoE:
	.zero		8
	.type		_ZTVN10__cxxabiv120__si_class_type_infoE,@object
	.size		_ZTVN10__cxxabiv120__si_class_type_infoE,(_ZTTNSt7__cxx1119basic_ostringstreamIcSt11char_traitsIcESaIcEEE - _ZTVN10__cxxabiv120__si_class_type_infoE)
_ZTVN10__cxxabiv120__si_class_type_infoE:
	.zero		8
	.type		_ZTTNSt7__cxx1119basic_ostringstreamIcSt11char_traitsIcESaIcEEE,@object
	.size		_ZTTNSt7__cxx1119basic_ostringstreamIcSt11char_traitsIcESaIcEEE,(_ZTVN10__cxxabiv117__class_type_infoE - _ZTTNSt7__cxx1119basic_ostringstreamIcSt11char_traitsIcESaIcEEE)
_ZTTNSt7__cxx1119basic_ostringstreamIcSt11char_traitsIcESaIcEEE:
	.zero		8
	.type		_ZTVN10__cxxabiv117__class_type_infoE,@object
	.size		_ZTVN10__cxxabiv117__class_type_infoE,(_ZTTSo - _ZTVN10__cxxabiv117__class_type_infoE)
_ZTVN10__cxxabiv117__class_type_infoE:
	.zero		8
	.type		_ZTTSo,@object
	.size		_ZTTSo,(_ZTVN10__cxxabiv119__pointer_type_infoE - _ZTTSo)
_ZTTSo:
	.zero		8
	.type		_ZTVN10__cxxabiv119__pointer_type_infoE,@object
	.size		_ZTVN10__cxxabiv119__pointer_type_infoE,(_ZTVSt9basic_iosIcSt11char_traitsIcEE - _ZTVN10__cxxabiv119__pointer_type_infoE)
_ZTVN10__cxxabiv119__pointer_type_infoE:
	.zero		8
	.type		_ZTVSt9basic_iosIcSt11char_traitsIcEE,@object
	.size		_ZTVSt9basic_iosIcSt11char_traitsIcEE,(_ZTVN3c105ErrorE - _ZTVSt9basic_iosIcSt11char_traitsIcEE)
_ZTVSt9basic_iosIcSt11char_traitsIcEE:
	.zero		32
	.type		_ZTVN3c105ErrorE,@object
	.size		_ZTVN3c105ErrorE,(_ZTVN3c1011StorageImplE - _ZTVN3c105ErrorE)
_ZTVN3c105ErrorE:
	.zero		40
	.type		_ZTVN3c1011StorageImplE,@object
	.size		_ZTVN3c1011StorageImplE,(_ZTVN3c1020intrusive_ptr_targetE - _ZTVN3c1011StorageImplE)
_ZTVN3c1011StorageImplE:
	.zero		40
	.type		_ZTVN3c1020intrusive_ptr_targetE,@object
	.size		_ZTVN3c1020intrusive_ptr_targetE,(_ZTVSt9exception - _ZTVN3c1020intrusive_ptr_targetE)
_ZTVN3c1020intrusive_ptr_targetE:
	.zero		40
	.type		_ZTVSt9exception,@object
	.size		_ZTVSt9exception,(_ZTVSt15basic_streambufIcSt11char_traitsIcEE - _ZTVSt9exception)
_ZTVSt9exception:
	.zero		40
	.type		_ZTVSt15basic_streambufIcSt11char_traitsIcEE,@object
	.size		_ZTVSt15basic_streambufIcSt11char_traitsIcEE,(_ZTVNSt7__cxx1115basic_stringbufIcSt11char_traitsIcESaIcEEE - _ZTVSt15basic_streambufIcSt11char_traitsIcEE)
_ZTVSt15basic_streambufIcSt11char_traitsIcEE:
	.zero		128
	.type		_ZTVNSt7__cxx1115basic_stringbufIcSt11char_traitsIcESaIcEEE,@object
	.size		_ZTVNSt7__cxx1115basic_stringbufIcSt11char_traitsIcESaIcEEE,(_ZTVN6caffe224MarginRankingCriterionOpINS_11CUDAContextEEE - _ZTVNSt7__cxx1115basic_stringbufIcSt11char_traitsIcESaIcEEE)
_ZTVNSt7__cxx1115basic_stringbufIcSt11char_traitsIcESaIcEEE:
	.zero		128
	.type		_ZTVN6caffe224MarginRankingCriterionOpINS_11CUDAContextEEE,@object
	.size		_ZTVN6caffe224MarginRankingCriterionOpINS_11CUDAContextEEE,(_ZTVN6caffe232MarginRankingCriterionGradientOpINS_11CUDAContextEEE - _ZTVN6caffe224MarginRankingCriterionOpINS_11CUDAContextEEE)
_ZTVN6caffe224MarginRankingCriterionOpINS_11CUDAContextEEE:
	.zero		136
	.type		_ZTVN6caffe232MarginRankingCriterionGradientOpINS_11CUDAContextEEE,@object
	.size		_ZTVN6caffe232MarginRankingCriterionGradientOpINS_11CUDAContextEEE,(_ZTVN6caffe28OperatorINS_11CUDAContextEEE - _ZTVN6caffe232MarginRankingCriterionGradientOpINS_11CUDAContextEEE)
_ZTVN6caffe232MarginRankingCriterionGradientOpINS_11CUDAContextEEE:
	.zero		136
	.type		_ZTVN6caffe28OperatorINS_11CUDAContextEEE,@object
	.size		_ZTVN6caffe28OperatorINS_11CUDAContextEEE,(.L_13 - _ZTVN6caffe28OperatorINS_11CUDAContextEEE)
_ZTVN6caffe28OperatorINS_11CUDAContextEEE:
	.zero		136
.L_13:


//--------------------- .nv.constant0._ZN6caffe286_GLOBAL__N__62_tmpxft_00005baa_00000000_7_margin_ranking_criterion_op_cpp1_ii_402c230b17MRCGradientKernelEiPKiPKfS4_S4_fPfS5_ --------------------------
	.section	.nv.constant0._ZN6caffe286_GLOBAL__N__62_tmpxft_00005baa_00000000_7_margin_ranking_criterion_op_cpp1_ii_402c230b17MRCGradientKernelEiPKiPKfS4_S4_fPfS5_,"a",@progbits
	.sectionflags	@""
	.align	4
.nv.constant0._ZN6caffe286_GLOBAL__N__62_tmpxft_00005baa_00000000_7_margin_ranking_criterion_op_cpp1_ii_402c230b17MRCGradientKernelEiPKiPKfS4_S4_fPfS5_:
	.zero		960


//--------------------- .nv.constant0._ZN6caffe286_GLOBAL__N__62_tmpxft_00005baa_00000000_7_margin_ranking_criterion_op_cpp1_ii_402c230b9MRCKernelEiPKiPKfS4_fPf --------------------------
	.section	.nv.constant0._ZN6caffe286_GLOBAL__N__62_tmpxft_00005baa_00000000_7_margin_ranking_criterion_op_cpp1_ii_402c230b9MRCKernelEiPKiPKfS4_fPf,"a",@progbits
	.sectionflags	@""
	.align	4
.nv.constant0._ZN6caffe286_GLOBAL__N__62_tmpxft_00005baa_00000000_7_margin_ranking_criterion_op_cpp1_ii_402c230b9MRCKernelEiPKiPKfS4_fPf:
	.zero		944


//--------------------- SYMBOLS --------------------------

	.type		.nv.reservedSmem.offset0,@object
	.size		.nv.reservedSmem.offset0,0x4
